//
// Generated by NVIDIA NVVM Compiler
//
// Compiler Build ID: CL-36424714
// Cuda compilation tools, release 13.0, V13.0.88
// Based on NVVM 20.0.0
//

.version 9.0
.target sm_100
.address_size 64

	// .globl	_Z15reductionKernelPiS_i
// _ZZ15reductionKernelPiS_iE5sdata has been demoted

.visible .entry _Z15reductionKernelPiS_i(
	.param .u64 .ptr .align 1 _Z15reductionKernelPiS_i_param_0,
	.param .u64 .ptr .align 1 _Z15reductionKernelPiS_i_param_1,
	.param .u32 _Z15reductionKernelPiS_i_param_2
)
{
	.reg .pred 	%p<12>;
	.reg .b32 	%r<41>;
	.reg .b64 	%rd<9>;
	// demoted variable
	.shared .align 4 .b8 _ZZ15reductionKernelPiS_iE5sdata[1024];
	ld.param.u64 	%rd3, [_Z15reductionKernelPiS_i_param_0];
	ld.param.u64 	%rd2, [_Z15reductionKernelPiS_i_param_1];
	ld.param.u32 	%r13, [_Z15reductionKernelPiS_i_param_2];
	cvta.to.global.u64 	%rd1, %rd3;
	mov.u32 	%r1, %tid.x;
	mov.u32 	%r15, %ctaid.x;
	mov.u32 	%r40, %ntid.x;
	mul.lo.s32 	%r16, %r40, %r15;
	shl.b32 	%r17, %r16, 1;
	add.s32 	%r3, %r17, %r1;
	setp.ge.s32 	%p1, %r3, %r13;
	mov.b32 	%r38, 0;
	@%p1 bra 	$L__BB0_2;
	mul.wide.s32 	%rd4, %r3, 4;
	add.s64 	%rd5, %rd1, %rd4;
	ld.global.u32 	%r38, [%rd5];
$L__BB0_2:
	add.s32 	%r6, %r3, %r40;
	setp.ge.u32 	%p2, %r6, %r13;
	mov.b32 	%r39, 0;
	@%p2 bra 	$L__BB0_4;
	mul.wide.u32 	%rd6, %r6, 4;
	add.s64 	%rd7, %rd1, %rd6;
	ld.global.u32 	%r39, [%rd7];
$L__BB0_4:
	add.s32 	%r19, %r39, %r38;
	shl.b32 	%r20, %r1, 2;
	mov.u32 	%r21, _ZZ15reductionKernelPiS_iE5sdata;
	add.s32 	%r9, %r21, %r20;
	st.shared.u32 	[%r9], %r19;
	bar.sync 	0;
	setp.lt.u32 	%p3, %r40, 34;
	@%p3 bra 	$L__BB0_8;
$L__BB0_5:
	shr.u32 	%r11, %r40, 1;
	setp.ge.u32 	%p4, %r1, %r11;
	@%p4 bra 	$L__BB0_7;
	shl.b32 	%r22, %r11, 2;
	add.s32 	%r23, %r9, %r22;
	ld.shared.u32 	%r24, [%r23];
	ld.shared.u32 	%r25, [%r9];
	add.s32 	%r26, %r25, %r24;
	st.shared.u32 	[%r9], %r26;
$L__BB0_7:
	bar.sync 	0;
	setp.gt.u32 	%p5, %r40, 67;
	mov.u32 	%r40, %r11;
	@%p5 bra 	$L__BB0_5;
$L__BB0_8:
	ld.shared.u32 	%r27, [%r9];
	shfl.sync.down.b32	%r28|%p6, %r27, 16, 31, -1;
	add.s32 	%r29, %r28, %r27;
	shfl.sync.down.b32	%r30|%p7, %r29, 8, 31, -1;
	add.s32 	%r31, %r29, %r30;
	shfl.sync.down.b32	%r32|%p8, %r31, 4, 31, -1;
	add.s32 	%r33, %r31, %r32;
	shfl.sync.down.b32	%r34|%p9, %r33, 2, 31, -1;
	add.s32 	%r35, %r33, %r34;
	shfl.sync.down.b32	%r36|%p10, %r35, 1, 31, -1;
	add.s32 	%r12, %r35, %r36;
	setp.ne.s32 	%p11, %r1, 0;
	@%p11 bra 	$L__BB0_10;
	cvta.to.global.u64 	%rd8, %rd2;
	atom.global.add.u32 	%r37, [%rd8], %r12;
$L__BB0_10:
	ret;

}


// ===== COMPILED SASS (sm_100) =====

	.target	sm_100

	.elftype	@"ET_EXEC"


//--------------------- .note.nv.tkinfo           --------------------------
	.section	.note.nv.tkinfo,"",@"SHT_NOTE"
	.sectionflags	@"SHF_NOTE_NV_TKINFO"
	.tkinfo
        /*0018*/ 	.word	0x00000002
        /*0030*/ 	.string	""
        /*0030*/ 	.string	"ptxas"
        /*0030*/ 	.string	"Cuda compilation tools, release 13.0, V13.0.88"
        /*0030*/ 	.string	"Build cuda_13.0.r13.0/compiler.36424714_0"
        /*0030*/ 	.string	"-arch sm_100 -m 64 "



//--------------------- .note.nv.cuinfo           --------------------------
	.section	.note.nv.cuinfo,"",@"SHT_NOTE"
	.sectionflags	@"SHF_NOTE_NV_CUINFO"
        /*0018*/ 	.short	0x0002
        /*001a*/ 	.short	0x0064
        /*001c*/ 	.short	0x0082
	.zero		2


//--------------------- .nv.info                  --------------------------
	.section	.nv.info,"",@"SHT_CUDA_INFO"
	.align	4


	//----- nvinfo : EIATTR_REGCOUNT
	.align		4
        /*0000*/ 	.byte	0x04, 0x2f
        /*0002*/ 	.short	(.L_1 - .L_0)
	.align		4
.L_0:
        /*0004*/ 	.word	index@(_Z15reductionKernelPiS_i)
        /*0008*/ 	.word	0x0000000d


	//----- nvinfo : EIATTR_FRAME_SIZE
	.align		4
.L_1:
        /*000c*/ 	.byte	0x04, 0x11
        /*000e*/ 	.short	(.L_3 - .L_2)
	.align		4
.L_2:
        /*0010*/ 	.word	index@(_Z15reductionKernelPiS_i)
        /*0014*/ 	.word	0x00000000


	//----- nvinfo : EIATTR_MIN_STACK_SIZE
	.align		4
.L_3:
        /*0018*/ 	.byte	0x04, 0x12
        /*001a*/ 	.short	(.L_5 - .L_4)
	.align		4
.L_4:
        /*001c*/ 	.word	index@(_Z15reductionKernelPiS_i)
        /*0020*/ 	.word	0x00000000
.L_5:


//--------------------- .nv.compat                --------------------------
	.section	.nv.compat,"",@"SHT_CUDA_COMPAT_INFO"
	.align	4
        /*0000*/ 	.byte	0x02, 0x09, 0x00, 0x00, 0x02, 0x02, 0x01, 0x00, 0x02, 0x05, 0x05, 0x00, 0x03, 0x07, 0x01, 0x01
        /*0010*/ 	.byte	0x02, 0x03, 0x00, 0x00, 0x02, 0x06, 0x01, 0x00, 0x04, 0x0b, 0x08, 0x00, 0x09, 0x00, 0x00, 0x00
        /*0020*/ 	.byte	0x00, 0x00, 0x00, 0x00


//--------------------- .nv.info._Z15reductionKernelPiS_i --------------------------
	.section	.nv.info._Z15reductionKernelPiS_i,"",@"SHT_CUDA_INFO"
	.sectionflags	@""
	.align	4


	//----- nvinfo : EIATTR_CUDA_API_VERSION
	.align		4
        /*0000*/ 	.byte	0x04, 0x37
        /*0002*/ 	.short	(.L_7 - .L_6)
.L_6:
        /*0004*/ 	.word	0x00000082


	//----- nvinfo : EIATTR_KPARAM_INFO
	.align		4
.L_7:
        /*0008*/ 	.byte	0x04, 0x17
        /*000a*/ 	.short	(.L_9 - .L_8)
.L_8:
        /*000c*/ 	.word	0x00000000
        /*0010*/ 	.short	0x0002
        /*0012*/ 	.short	0x0010
        /*0014*/ 	.byte	0x00, 0xf0, 0x11, 0x00


	//----- nvinfo : EIATTR_KPARAM_INFO
	.align		4
.L_9:
        /*0018*/ 	.byte	0x04, 0x17
        /*001a*/ 	.short	(.L_11 - .L_10)
.L_10:
        /*001c*/ 	.word	0x00000000
        /*0020*/ 	.short	0x0001
        /*0022*/ 	.short	0x0008
        /*0024*/ 	.byte	0x00, 0xf5, 0x21, 0x00


	//----- nvinfo : EIATTR_KPARAM_INFO
	.align		4
.L_11:
        /*0028*/ 	.byte	0x04, 0x17
        /*002a*/ 	.short	(.L_13 - .L_12)
.L_12:
        /*002c*/ 	.word	0x00000000
        /*0030*/ 	.short	0x0000
        /*0032*/ 	.short	0x0000
        /*0034*/ 	.byte	0x00, 0xf5, 0x21, 0x00


	//----- nvinfo : EIATTR_SPARSE_MMA_MASK
	.align		4
.L_13:
        /*0038*/ 	.byte	0x03, 0x50
        /*003a*/ 	.short	0x0000


	//----- nvinfo : EIATTR_MAXREG_COUNT
	.align		4
        /*003c*/ 	.byte	0x03, 0x1b
        /*003e*/ 	.short	0x00ff


	//----- nvinfo : EIATTR_NUM_BARRIERS
	.align		4
        /*0040*/ 	.byte	0x02, 0x4c
        /*0042*/ 	.byte	0x01
	.zero		1


	//----- nvinfo : EIATTR_MERCURY_ISA_VERSION
	.align		4
        /*0044*/ 	.byte	0x03, 0x5f
        /*0046*/ 	.short	0x0101


	//----- nvinfo : EIATTR_COOP_GROUP_MASK_REGIDS
	.align		4
        /*0048*/ 	.byte	0x04, 0x29
        /*004a*/ 	.short	(.L_15 - .L_14)


	//   ....[0]....
.L_14:
        /*004c*/ 	.word	0xffffffff


	//   ....[1]....
        /*0050*/ 	.word	0xffffffff


	//   ....[2]....
        /*0054*/ 	.word	0xffffffff


	//   ....[3]....
        /*0058*/ 	.word	0xffffffff


	//   ....[4]....
        /*005c*/ 	.word	0xffffffff


	//----- nvinfo : EIATTR_COOP_GROUP_INSTR_OFFSETS
	.align		4
.L_15:
        /*0060*/ 	.byte	0x04, 0x28
        /*0062*/ 	.short	(.L_17 - .L_16)


	//   ....[0]....
.L_16:
        /*0064*/ 	.word	0x00000290


	//   ....[1]....
        /*0068*/ 	.word	0x000002b0


	//   ....[2]....
        /*006c*/ 	.word	0x000002d0


	//   ....[3]....
        /*0070*/ 	.word	0x000002f0


	//   ....[4]....
        /*0074*/ 	.word	0x00000310


	//----- nvinfo : EIATTR_VRC_CTA_INIT_COUNT
	.align		4
.L_17:
        /*0078*/ 	.byte	0x02, 0x4a
	.zero		1
	.zero		1


	//----- nvinfo : EIATTR_EXIT_INSTR_OFFSETS
	.align		4
        /*007c*/ 	.byte	0x04, 0x1c
        /*007e*/ 	.short	(.L_19 - .L_18)


	//   ....[0]....
.L_18:
        /*0080*/ 	.word	0x00000320


	//   ....[1]....
        /*0084*/ 	.word	0x00000360


	//----- nvinfo : EIATTR_CBANK_PARAM_SIZE
	.align		4
.L_19:
        /*0088*/ 	.byte	0x03, 0x19
        /*008a*/ 	.short	0x0014


	//----- nvinfo : EIATTR_PARAM_CBANK
	.align		4
        /*008c*/ 	.byte	0x04, 0x0a
        /*008e*/ 	.short	(.L_21 - .L_20)
	.align		4
.L_20:
        /*0090*/ 	.word	index@(.nv.constant0._Z15reductionKernelPiS_i)
        /*0094*/ 	.short	0x0380
        /*0096*/ 	.short	0x0014


	//----- nvinfo : EIATTR_SW_WAR
	.align		4
.L_21:
        /*0098*/ 	.byte	0x04, 0x36
        /*009a*/ 	.short	(.L_23 - .L_22)
.L_22:
        /*009c*/ 	.word	0x00000008
.L_23:


//--------------------- .nv.callgraph             --------------------------
	.section	.nv.callgraph,"",@"SHT_CUDA_CALLGRAPH"
	.align	4
	.sectionentsize	8
	.align		4
        /*0000*/ 	.word	0x00000000
	.align		4
        /*0004*/ 	.word	0xffffffff
	.align		4
        /*0008*/ 	.word	0x00000000
	.align		4
        /*000c*/ 	.word	0xfffffffe
	.align		4
        /*0010*/ 	.word	0x00000000
	.align		4
        /*0014*/ 	.word	0xfffffffd
	.align		4
        /*0018*/ 	.word	0x00000000
	.align		4
        /*001c*/ 	.word	0xfffffffc


//--------------------- .text._Z15reductionKernelPiS_i --------------------------
	.section	.text._Z15reductionKernelPiS_i,"ax",@progbits
	.align	128
        .global         _Z15reductionKernelPiS_i
        .type           _Z15reductionKernelPiS_i,@function
        .size           _Z15reductionKernelPiS_i,(.L_x_3 - _Z15reductionKernelPiS_i)
        .other          _Z15reductionKernelPiS_i,@"STO_CUDA_ENTRY STV_DEFAULT"
_Z15reductionKernelPiS_i:
.text._Z15reductionKernelPiS_i:
[----:B------:R-:W-:Y:S01]  /*0000*/  LDC R1, c[0x0][0x37c] ;  /* 0x0000df00ff017b82 */ /* 0x000fe20000000800 */
[----:B------:R-:W0:Y:S07]  /*0010*/  S2R R0, SR_TID.X ;  /* 0x0000000000007919 */ /* 0x000e2e0000002100 */
[----:B------:R-:W1:Y:S01]  /*0020*/  S2UR UR4, SR_CTAID.X ;  /* 0x00000000000479c3 */ /* 0x000e620000002500 */
[----:B------:R-:W2:Y:S01]  /*0030*/  LDCU UR5, c[0x0][0x390] ;  /* 0x00007200ff0577ac */ /* 0x000ea20008000800 */
[----:B------:R-:W-:Y:S01]  /*0040*/  IMAD.MOV.U32 R8, RZ, RZ, RZ ;  /* 0x000000ffff087224 */ /* 0x000fe200078e00ff */
[----:B------:R-:W3:Y:S05]  /*0050*/  LDCU.64 UR6, c[0x0][0x358] ;  /* 0x00006b00ff0677ac */ /* 0x000eea0008000a00 */
[----:B------:R-:W1:Y:S02]  /*0060*/  LDC R6, c[0x0][0x360] ;  /* 0x0000d800ff067b82 */ /* 0x000e640000000800 */
[----:B-1----:R-:W-:-:S04]  /*0070*/  IMAD R3, R6, UR4, RZ ;  /* 0x0000000406037c24 */ /* 0x002fc8000f8e02ff */
[----:B0-----:R-:W-:-:S04]  /*0080*/  IMAD R7, R3, 0x2, R0 ;  /* 0x0000000203077824 */ /* 0x001fc800078e0200 */
[C---:B------:R-:W-:Y:S01]  /*0090*/  IMAD.IADD R9, R7.reuse, 0x1, R6 ;  /* 0x0000000107097824 */ /* 0x040fe200078e0206 */
[----:B--2---:R-:W-:-:S04]  /*00a0*/  ISETP.GE.AND P0, PT, R7, UR5, PT ;  /* 0x0000000507007c0c */ /* 0x004fc8000bf06270 */
[----:B------:R-:W-:-:S09]  /*00b0*/  ISETP.GE.U32.AND P1, PT, R9, UR5, PT ;  /* 0x0000000509007c0c */ /* 0x000fd2000bf26070 */
[----:B------:R-:W0:Y:S08]  /*00c0*/  @!P0 LDC.64 R2, c[0x0][0x380] ;  /* 0x0000e000ff028b82 */ /* 0x000e300000000a00 */
[----:B------:R-:W1:Y:S01]  /*00d0*/  @!P1 LDC.64 R4, c[0x0][0x380] ;  /* 0x0000e000ff049b82 */ /* 0x000e620000000a00 */
[----:B0-----:R-:W-:-:S04]  /*00e0*/  @!P0 IMAD.WIDE R2, R7, 0x4, R2 ;  /* 0x0000000407028825 */ /* 0x001fc800078e0202 */
[----:B------:R-:W-:Y:S02]  /*00f0*/  HFMA2 R7, -RZ, RZ, 0, 0 ;  /* 0x00000000ff077431 */ /* 0x000fe400000001ff */
[----:B-1----:R-:W-:-:S04]  /*0100*/  @!P1 IMAD.WIDE.U32 R4, R9, 0x4, R4 ;  /* 0x0000000409049825 */ /* 0x002fc800078e0004 */
[----:B---3--:R-:W2:Y:S04]  /*0110*/  @!P0 LDG.E R7, desc[UR6][R2.64] ;  /* 0x0000000602078981 */ /* 0x008ea8000c1e1900 */
[----:B------:R-:W2:Y:S01]  /*0120*/  @!P1 LDG.E R8, desc[UR6][R4.64] ;  /* 0x0000000604089981 */ /* 0x000ea2000c1e1900 */
[----:B------:R-:W0:Y:S01]  /*0130*/  S2UR UR5, SR_CgaCtaId ;  /* 0x00000000000579c3 */ /* 0x000e220000008800 */
[----:B------:R-:W-:Y:S01]  /*0140*/  UMOV UR4, 0x400 ;  /* 0x0000040000047882 */ /* 0x000fe20000000000 */
[----:B------:R-:W-:Y:S01]  /*0150*/  ISETP.GE.U32.AND P0, PT, R6, 0x22, PT ;  /* 0x000000220600780c */ /* 0x000fe20003f06070 */
[----:B0-----:R-:W-:-:S06]  /*0160*/  ULEA UR4, UR5, UR4, 0x18 ;  /* 0x0000000405047291 */ /* 0x001fcc000f8ec0ff */
[----:B------:R-:W-:Y:S01]  /*0170*/  LEA R10, R0, UR4, 0x2 ;  /* 0x00000004000a7c11 */ /* 0x000fe2000f8e10ff */
[----:B--2---:R-:W-:-:S05]  /*0180*/  IMAD.IADD R7, R8, 0x1, R7 ;  /* 0x0000000108077824 */ /* 0x004fca00078e0207 */
[----:B------:R0:W-:Y:S01]  /*0190*/  STS [R10], R7 ;  /* 0x000000070a007388 */ /* 0x0001e20000000800 */
[----:B------:R-:W-:Y:S06]  /*01a0*/  BAR.SYNC.DEFER_BLOCKING 0x0 ;  /* 0x0000000000007b1d */ /* 0x000fec0000010000 */
[----:B------:R-:W-:Y:S05]  /*01b0*/  @!P0 BRA `(.L_x_0) ;  /* 0x00000000002c8947 */ /* 0x000fea0003800000 */
.L_x_1:
[----:B------:R-:W-:-:S04]  /*01c0*/  SHF.R.U32.HI R5, RZ, 0x1, R6 ;  /* 0x00000001ff057819 */ /* 0x000fc80000011606 */
[----:B------:R-:W-:-:S13]  /*01d0*/  ISETP.GE.U32.AND P0, PT, R0, R5, PT ;  /* 0x000000050000720c */ /* 0x000fda0003f06070 */
[----:B------:R-:W-:Y:S01]  /*01e0*/  @!P0 LEA R2, R5, R10, 0x2 ;  /* 0x0000000a05028211 */ /* 0x000fe200078e10ff */
[----:B------:R-:W-:Y:S05]  /*01f0*/  @!P0 LDS R3, [R10] ;  /* 0x000000000a038984 */ /* 0x000fea0000000800 */
[----:B------:R-:W1:Y:S02]  /*0200*/  @!P0 LDS R2, [R2] ;  /* 0x0000000002028984 */ /* 0x000e640000000800 */
[----:B-1----:R-:W-:-:S05]  /*0210*/  @!P0 IMAD.IADD R3, R2, 0x1, R3 ;  /* 0x0000000102038824 */ /* 0x002fca00078e0203 */
[----:B------:R1:W-:Y:S01]  /*0220*/  @!P0 STS [R10], R3 ;  /* 0x000000030a008388 */ /* 0x0003e20000000800 */
[----:B------:R-:W-:Y:S01]  /*0230*/  BAR.SYNC.DEFER_BLOCKING 0x0 ;  /* 0x0000000000007b1d */ /* 0x000fe20000010000 */
[----:B------:R-:W-:Y:S01]  /*0240*/  ISETP.GT.U32.AND P0, PT, R6, 0x43, PT ;  /* 0x000000430600780c */ /* 0x000fe20003f04070 */
[----:B------:R-:W-:-:S12]  /*0250*/  IMAD.MOV.U32 R6, RZ, RZ, R5 ;  /* 0x000000ffff067224 */ /* 0x000fd800078e0005 */
[----:B-1----:R-:W-:Y:S05]  /*0260*/  @P0 BRA `(.L_x_1) ;  /* 0xfffffffc00d40947 */ /* 0x002fea000383ffff */
.L_x_0:
[----:B0-----:R-:W0:Y:S01]  /*0270*/  LDS R10, [R10] ;  /* 0x000000000a0a7984 */ /* 0x001e220000000800 */
[----:B------:R-:W-:-:S03]  /*0280*/  ISETP.NE.AND P0, PT, R0, RZ, PT ;  /* 0x000000ff0000720c */ /* 0x000fc60003f05270 */
[----:B0-----:R-:W0:Y:S02]  /*0290*/  SHFL.DOWN PT, R3, R10, 0x10, 0x1f ;  /* 0x0a001f000a037f89 */ /* 0x001e2400000e0000 */
[----:B0-----:R-:W-:-:S05]  /*02a0*/  IADD3 R3, PT, PT, R10, R3, RZ ;  /* 0x000000030a037210 */ /* 0x001fca0007ffe0ff */
[----:B------:R-:W0:Y:S02]  /*02b0*/  SHFL.DOWN PT, R2, R3, 0x8, 0x1f ;  /* 0x09001f0003027f89 */ /* 0x000e2400000e0000 */
[----:B0-----:R-:W-:-:S05]  /*02c0*/  IMAD.IADD R2, R3, 0x1, R2 ;  /* 0x0000000103027824 */ /* 0x001fca00078e0202 */
[----:B------:R-:W0:Y:S02]  /*02d0*/  SHFL.DOWN PT, R5, R2, 0x4, 0x1f ;  /* 0x08801f0002057f89 */ /* 0x000e2400000e0000 */
[----:B0-----:R-:W-:-:S05]  /*02e0*/  IADD3 R5, PT, PT, R2, R5, RZ ;  /* 0x0000000502057210 */ /* 0x001fca0007ffe0ff */
[----:B------:R-:W0:Y:S02]  /*02f0*/  SHFL.DOWN PT, R4, R5, 0x2, 0x1f ;  /* 0x08401f0005047f89 */ /* 0x000e2400000e0000 */
[----:B0-----:R-:W-:-:S05]  /*0300*/  IMAD.IADD R4, R5, 0x1, R4 ;  /* 0x0000000105047824 */ /* 0x001fca00078e0204 */
[----:B------:R0:W1:Y:S01]  /*0310*/  SHFL.DOWN PT, R7, R4, 0x1, 0x1f ;  /* 0x08201f0004077f89 */ /* 0x00006200000e0000 */
[----:B------:R-:W-:Y:S05]  /*0320*/  @P0 EXIT ;  /* 0x000000000000094d */ /* 0x000fea0003800000 */
[----:B------:R-:W2:Y:S01]  /*0330*/  LDC.64 R2, c[0x0][0x388] ;  /* 0x0000e200ff027b82 */ /* 0x000ea20000000a00 */
[----:B-1----:R-:W-:-:S05]  /*0340*/  IADD3 R7, PT, PT, R4, R7, RZ ;  /* 0x0000000704077210 */ /* 0x002fca0007ffe0ff */
[----:B--2---:R-:W-:Y:S01]  /*0350*/  REDG.E.ADD.STRONG.GPU desc[UR6][R2.64], R7 ;  /* 0x000000070200798e */ /* 0x004fe2000c12e106 */
[----:B------:R-:W-:Y:S05]  /*0360*/  EXIT ;  /* 0x000000000000794d */ /* 0x000fea0003800000 */
.L_x_2:
[----:B------:R-:W-:-:S00]  /*0370*/  BRA `(.L_x_2) ;  /* 0xfffffffc00fc7947 */ /* 0x000fc0000383ffff */
[----:B------:R-:W-:-:S00]  /*0380*/  NOP ;  /* 0x0000000000007918 */ /* 0x000fc00000000000 */
[----:B------:R-:W-:-:S00]  /*0390*/  NOP ;  /* 0x0000000000007918 */ /* 0x000fc00000000000 */
[----:B------:R-:W-:-:S00]  /*03a0*/  NOP ;  /* 0x0000000000007918 */ /* 0x000fc00000000000 */
[----:B------:R-:W-:-:S00]  /*03b0*/  NOP ;  /* 0x0000000000007918 */ /* 0x000fc00000000000 */
[----:B------:R-:W-:-:S00]  /*03c0*/  NOP ;  /* 0x0000000000007918 */ /* 0x000fc00000000000 */
[----:B------:R-:W-:-:S00]  /*03d0*/  NOP ;  /* 0x0000000000007918 */ /* 0x000fc00000000000 */
[----:B------:R-:W-:-:S00]  /*03e0*/  NOP ;  /* 0x0000000000007918 */ /* 0x000fc00000000000 */
[----:B------:R-:W-:-:S00]  /*03f0*/  NOP ;  /* 0x0000000000007918 */ /* 0x000fc00000000000 */
.L_x_3:


//--------------------- .nv.shared._Z15reductionKernelPiS_i --------------------------
	.section	.nv.shared._Z15reductionKernelPiS_i,"aw",@nobits
	.sectionflags	@""
	.align	4
.nv.shared._Z15reductionKernelPiS_i:
	.zero		2048


//--------------------- .nv.shared.reserved.0     --------------------------
	.section	.nv.shared.reserved.0,"aw",@nobits
	.weak		__nv_reservedSMEM_offset_0_alias
	.size		__nv_reservedSMEM_offset_0_alias, 0, 64
	.other		__nv_reservedSMEM_offset_0_alias,@"STO_CUDA_RESERVED_SHARED STV_DEFAULT"
__nv_reservedSMEM_offset_0_alias:
	.zero		0
	.zero		64


//--------------------- .nv.constant0._Z15reductionKernelPiS_i --------------------------
	.section	.nv.constant0._Z15reductionKernelPiS_i,"a",@progbits
	.sectionflags	@""
	.align	4
.nv.constant0._Z15reductionKernelPiS_i:
	.zero		916


//--------------------- SYMBOLS --------------------------

	.type		.nv.reservedSmem.offset0,@object
	.size		.nv.reservedSmem.offset0,0x4
	.type		.nv.reservedSmem.cap,@object
	.size		.nv.reservedSmem.cap,0x4
